//
// Generated by NVIDIA NVVM Compiler
//
// Compiler Build ID: CL-36424714
// Cuda compilation tools, release 13.0, V13.0.88
// Based on NVVM 20.0.0
//

.version 9.0
.target sm_100
.address_size 64

	// .globl	_Z13SinWaveKernelPfifffff

.visible .entry _Z13SinWaveKernelPfifffff(
	.param .u64 .ptr .align 1 _Z13SinWaveKernelPfifffff_param_0,
	.param .u32 _Z13SinWaveKernelPfifffff_param_1,
	.param .f32 _Z13SinWaveKernelPfifffff_param_2,
	.param .f32 _Z13SinWaveKernelPfifffff_param_3,
	.param .f32 _Z13SinWaveKernelPfifffff_param_4,
	.param .f32 _Z13SinWaveKernelPfifffff_param_5,
	.param .f32 _Z13SinWaveKernelPfifffff_param_6
)
{


	ret;

}
	// .globl	_Z13CosWaveKernelPfifffff
.visible .entry _Z13CosWaveKernelPfifffff(
	.param .u64 .ptr .align 1 _Z13CosWaveKernelPfifffff_param_0,
	.param .u32 _Z13CosWaveKernelPfifffff_param_1,
	.param .f32 _Z13CosWaveKernelPfifffff_param_2,
	.param .f32 _Z13CosWaveKernelPfifffff_param_3,
	.param .f32 _Z13CosWaveKernelPfifffff_param_4,
	.param .f32 _Z13CosWaveKernelPfifffff_param_5,
	.param .f32 _Z13CosWaveKernelPfifffff_param_6
)
{


	ret;

}


// ===== COMPILED SASS (sm_100) =====

	.target	sm_100

	.elftype	@"ET_EXEC"


//--------------------- .note.nv.tkinfo           --------------------------
	.section	.note.nv.tkinfo,"",@"SHT_NOTE"
	.sectionflags	@"SHF_NOTE_NV_TKINFO"
	.tkinfo
        /*0018*/ 	.word	0x00000002
        /*0030*/ 	.string	""
        /*0030*/ 	.string	"ptxas"
        /*0030*/ 	.string	"Cuda compilation tools, release 13.0, V13.0.88"
        /*0030*/ 	.string	"Build cuda_13.0.r13.0/compiler.36424714_0"
        /*0030*/ 	.string	"-arch sm_100 -m 64 "



//--------------------- .note.nv.cuinfo           --------------------------
	.section	.note.nv.cuinfo,"",@"SHT_NOTE"
	.sectionflags	@"SHF_NOTE_NV_CUINFO"
        /*0018*/ 	.short	0x0002
        /*001a*/ 	.short	0x0064
        /*001c*/ 	.short	0x0082
	.zero		2


//--------------------- .nv.info                  --------------------------
	.section	.nv.info,"",@"SHT_CUDA_INFO"
	.align	4


	//----- nvinfo : EIATTR_REGCOUNT
	.align		4
        /*0000*/ 	.byte	0x04, 0x2f
        /*0002*/ 	.short	(.L_1 - .L_0)
	.align		4
.L_0:
        /*0004*/ 	.word	index@(_Z13SinWaveKernelPfifffff)
        /*0008*/ 	.word	0x00000004


	//----- nvinfo : EIATTR_FRAME_SIZE
	.align		4
.L_1:
        /*000c*/ 	.byte	0x04, 0x11
        /*000e*/ 	.short	(.L_3 - .L_2)
	.align		4
.L_2:
        /*0010*/ 	.word	index@(_Z13SinWaveKernelPfifffff)
        /*0014*/ 	.word	0x00000000


	//----- nvinfo : EIATTR_REGCOUNT
	.align		4
.L_3:
        /*0018*/ 	.byte	0x04, 0x2f
        /*001a*/ 	.short	(.L_5 - .L_4)
	.align		4
.L_4:
        /*001c*/ 	.word	index@(_Z13CosWaveKernelPfifffff)
        /*0020*/ 	.word	0x00000004


	//----- nvinfo : EIATTR_FRAME_SIZE
	.align		4
.L_5:
        /*0024*/ 	.byte	0x04, 0x11
        /*0026*/ 	.short	(.L_7 - .L_6)
	.align		4
.L_6:
        /*0028*/ 	.word	index@(_Z13CosWaveKernelPfifffff)
        /*002c*/ 	.word	0x00000000


	//----- nvinfo : EIATTR_MIN_STACK_SIZE
	.align		4
.L_7:
        /*0030*/ 	.byte	0x04, 0x12
        /*0032*/ 	.short	(.L_9 - .L_8)
	.align		4
.L_8:
        /*0034*/ 	.word	index@(_Z13CosWaveKernelPfifffff)
        /*0038*/ 	.word	0x00000000


	//----- nvinfo : EIATTR_MIN_STACK_SIZE
	.align		4
.L_9:
        /*003c*/ 	.byte	0x04, 0x12
        /*003e*/ 	.short	(.L_11 - .L_10)
	.align		4
.L_10:
        /*0040*/ 	.word	index@(_Z13SinWaveKernelPfifffff)
        /*0044*/ 	.word	0x00000000
.L_11:


//--------------------- .nv.compat                --------------------------
	.section	.nv.compat,"",@"SHT_CUDA_COMPAT_INFO"
	.align	4
        /*0000*/ 	.byte	0x02, 0x09, 0x00, 0x00, 0x02, 0x02, 0x01, 0x00, 0x02, 0x05, 0x05, 0x00, 0x03, 0x07, 0x01, 0x01
        /*0010*/ 	.byte	0x02, 0x03, 0x00, 0x00, 0x02, 0x06, 0x01, 0x00, 0x04, 0x0b, 0x08, 0x00, 0x09, 0x00, 0x00, 0x00
        /*0020*/ 	.byte	0x00, 0x00, 0x00, 0x00


//--------------------- .nv.info._Z13CosWaveKernelPfifffff --------------------------
	.section	.nv.info._Z13CosWaveKernelPfifffff,"",@"SHT_CUDA_INFO"
	.sectionflags	@""
	.align	4


	//----- nvinfo : EIATTR_CUDA_API_VERSION
	.align		4
        /*0000*/ 	.byte	0x04, 0x37
        /*0002*/ 	.short	(.L_13 - .L_12)
.L_12:
        /*0004*/ 	.word	0x00000082


	//----- nvinfo : EIATTR_KPARAM_INFO
	.align		4
.L_13:
        /*0008*/ 	.byte	0x04, 0x17
        /*000a*/ 	.short	(.L_15 - .L_14)
.L_14:
        /*000c*/ 	.word	0x00000000
        /*0010*/ 	.short	0x0006
        /*0012*/ 	.short	0x001c
        /*0014*/ 	.byte	0x00, 0xf0, 0x11, 0x00


	//----- nvinfo : EIATTR_KPARAM_INFO
	.align		4
.L_15:
        /*0018*/ 	.byte	0x04, 0x17
        /*001a*/ 	.short	(.L_17 - .L_16)
.L_16:
        /*001c*/ 	.word	0x00000000
        /*0020*/ 	.short	0x0005
        /*0022*/ 	.short	0x0018
        /*0024*/ 	.byte	0x00, 0xf0, 0x11, 0x00


	//----- nvinfo : EIATTR_KPARAM_INFO
	.align		4
.L_17:
        /*0028*/ 	.byte	0x04, 0x17
        /*002a*/ 	.short	(.L_19 - .L_18)
.L_18:
        /*002c*/ 	.word	0x00000000
        /*0030*/ 	.short	0x0004
        /*0032*/ 	.short	0x0014
        /*0034*/ 	.byte	0x00, 0xf0, 0x11, 0x00


	//----- nvinfo : EIATTR_KPARAM_INFO
	.align		4
.L_19:
        /*0038*/ 	.byte	0x04, 0x17
        /*003a*/ 	.short	(.L_21 - .L_20)
.L_20:
        /*003c*/ 	.word	0x00000000
        /*0040*/ 	.short	0x0003
        /*0042*/ 	.short	0x0010
        /*0044*/ 	.byte	0x00, 0xf0, 0x11, 0x00


	//----- nvinfo : EIATTR_KPARAM_INFO
	.align		4
.L_21:
        /*0048*/ 	.byte	0x04, 0x17
        /*004a*/ 	.short	(.L_23 - .L_22)
.L_22:
        /*004c*/ 	.word	0x00000000
        /*0050*/ 	.short	0x0002
        /*0052*/ 	.short	0x000c
        /*0054*/ 	.byte	0x00, 0xf0, 0x11, 0x00


	//----- nvinfo : EIATTR_KPARAM_INFO
	.align		4
.L_23:
        /*0058*/ 	.byte	0x04, 0x17
        /*005a*/ 	.short	(.L_25 - .L_24)
.L_24:
        /*005c*/ 	.word	0x00000000
        /*0060*/ 	.short	0x0001
        /*0062*/ 	.short	0x0008
        /*0064*/ 	.byte	0x00, 0xf0, 0x11, 0x00


	//----- nvinfo : EIATTR_KPARAM_INFO
	.align		4
.L_25:
        /*0068*/ 	.byte	0x04, 0x17
        /*006a*/ 	.short	(.L_27 - .L_26)
.L_26:
        /*006c*/ 	.word	0x00000000
        /*0070*/ 	.short	0x0000
        /*0072*/ 	.short	0x0000
        /*0074*/ 	.byte	0x00, 0xf5, 0x21, 0x00


	//----- nvinfo : EIATTR_SPARSE_MMA_MASK
	.align		4
.L_27:
        /*0078*/ 	.byte	0x03, 0x50
        /*007a*/ 	.short	0x0000


	//----- nvinfo : EIATTR_MAXREG_COUNT
	.align		4
        /*007c*/ 	.byte	0x03, 0x1b
        /*007e*/ 	.short	0x00ff


	//----- nvinfo : EIATTR_MERCURY_ISA_VERSION
	.align		4
        /*0080*/ 	.byte	0x03, 0x5f
        /*0082*/ 	.short	0x0101


	//----- nvinfo : EIATTR_VRC_CTA_INIT_COUNT
	.align		4
        /*0084*/ 	.byte	0x02, 0x4a
	.zero		1
	.zero		1


	//----- nvinfo : EIATTR_EXIT_INSTR_OFFSETS
	.align		4
        /*0088*/ 	.byte	0x04, 0x1c
        /*008a*/ 	.short	(.L_29 - .L_28)


	//   ....[0]....
.L_28:
        /*008c*/ 	.word	0x00000010


	//----- nvinfo : EIATTR_CBANK_PARAM_SIZE
	.align		4
.L_29:
        /*0090*/ 	.byte	0x03, 0x19
        /*0092*/ 	.short	0x0020


	//----- nvinfo : EIATTR_PARAM_CBANK
	.align		4
        /*0094*/ 	.byte	0x04, 0x0a
        /*0096*/ 	.short	(.L_31 - .L_30)
	.align		4
.L_30:
        /*0098*/ 	.word	index@(.nv.constant0._Z13CosWaveKernelPfifffff)
        /*009c*/ 	.short	0x0380
        /*009e*/ 	.short	0x0020


	//----- nvinfo : EIATTR_SW_WAR
	.align		4
.L_31:
        /*00a0*/ 	.byte	0x04, 0x36
        /*00a2*/ 	.short	(.L_33 - .L_32)
.L_32:
        /*00a4*/ 	.word	0x00000008
.L_33:


//--------------------- .nv.info._Z13SinWaveKernelPfifffff --------------------------
	.section	.nv.info._Z13SinWaveKernelPfifffff,"",@"SHT_CUDA_INFO"
	.sectionflags	@""
	.align	4


	//----- nvinfo : EIATTR_CUDA_API_VERSION
	.align		4
        /*0000*/ 	.byte	0x04, 0x37
        /*0002*/ 	.short	(.L_35 - .L_34)
.L_34:
        /*0004*/ 	.word	0x00000082


	//----- nvinfo : EIATTR_KPARAM_INFO
	.align		4
.L_35:
        /*0008*/ 	.byte	0x04, 0x17
        /*000a*/ 	.short	(.L_37 - .L_36)
.L_36:
        /*000c*/ 	.word	0x00000000
        /*0010*/ 	.short	0x0006
        /*0012*/ 	.short	0x001c
        /*0014*/ 	.byte	0x00, 0xf0, 0x11, 0x00


	//----- nvinfo : EIATTR_KPARAM_INFO
	.align		4
.L_37:
        /*0018*/ 	.byte	0x04, 0x17
        /*001a*/ 	.short	(.L_39 - .L_38)
.L_38:
        /*001c*/ 	.word	0x00000000
        /*0020*/ 	.short	0x0005
        /*0022*/ 	.short	0x0018
        /*0024*/ 	.byte	0x00, 0xf0, 0x11, 0x00


	//----- nvinfo : EIATTR_KPARAM_INFO
	.align		4
.L_39:
        /*0028*/ 	.byte	0x04, 0x17
        /*002a*/ 	.short	(.L_41 - .L_40)
.L_40:
        /*002c*/ 	.word	0x00000000
        /*0030*/ 	.short	0x0004
        /*0032*/ 	.short	0x0014
        /*0034*/ 	.byte	0x00, 0xf0, 0x11, 0x00


	//----- nvinfo : EIATTR_KPARAM_INFO
	.align		4
.L_41:
        /*0038*/ 	.byte	0x04, 0x17
        /*003a*/ 	.short	(.L_43 - .L_42)
.L_42:
        /*003c*/ 	.word	0x00000000
        /*0040*/ 	.short	0x0003
        /*0042*/ 	.short	0x0010
        /*0044*/ 	.byte	0x00, 0xf0, 0x11, 0x00


	//----- nvinfo : EIATTR_KPARAM_INFO
	.align		4
.L_43:
        /*0048*/ 	.byte	0x04, 0x17
        /*004a*/ 	.short	(.L_45 - .L_44)
.L_44:
        /*004c*/ 	.word	0x00000000
        /*0050*/ 	.short	0x0002
        /*0052*/ 	.short	0x000c
        /*0054*/ 	.byte	0x00, 0xf0, 0x11, 0x00


	//----- nvinfo : EIATTR_KPARAM_INFO
	.align		4
.L_45:
        /*0058*/ 	.byte	0x04, 0x17
        /*005a*/ 	.short	(.L_47 - .L_46)
.L_46:
        /*005c*/ 	.word	0x00000000
        /*0060*/ 	.short	0x0001
        /*0062*/ 	.short	0x0008
        /*0064*/ 	.byte	0x00, 0xf0, 0x11, 0x00


	//----- nvinfo : EIATTR_KPARAM_INFO
	.align		4
.L_47:
        /*0068*/ 	.byte	0x04, 0x17
        /*006a*/ 	.short	(.L_49 - .L_48)
.L_48:
        /*006c*/ 	.word	0x00000000
        /*0070*/ 	.short	0x0000
        /*0072*/ 	.short	0x0000
        /*0074*/ 	.byte	0x00, 0xf5, 0x21, 0x00


	//----- nvinfo : EIATTR_SPARSE_MMA_MASK
	.align		4
.L_49:
        /*0078*/ 	.byte	0x03, 0x50
        /*007a*/ 	.short	0x0000


	//----- nvinfo : EIATTR_MAXREG_COUNT
	.align		4
        /*007c*/ 	.byte	0x03, 0x1b
        /*007e*/ 	.short	0x00ff


	//----- nvinfo : EIATTR_MERCURY_ISA_VERSION
	.align		4
        /*0080*/ 	.byte	0x03, 0x5f
        /*0082*/ 	.short	0x0101


	//----- nvinfo : EIATTR_VRC_CTA_INIT_COUNT
	.align		4
        /*0084*/ 	.byte	0x02, 0x4a
	.zero		1
	.zero		1


	//----- nvinfo : EIATTR_EXIT_INSTR_OFFSETS
	.align		4
        /*0088*/ 	.byte	0x04, 0x1c
        /*008a*/ 	.short	(.L_51 - .L_50)


	//   ....[0]....
.L_50:
        /*008c*/ 	.word	0x00000010


	//----- nvinfo : EIATTR_CBANK_PARAM_SIZE
	.align		4
.L_51:
        /*0090*/ 	.byte	0x03, 0x19
        /*0092*/ 	.short	0x0020


	//----- nvinfo : EIATTR_PARAM_CBANK
	.align		4
        /*0094*/ 	.byte	0x04, 0x0a
        /*0096*/ 	.short	(.L_53 - .L_52)
	.align		4
.L_52:
        /*0098*/ 	.word	index@(.nv.constant0._Z13SinWaveKernelPfifffff)
        /*009c*/ 	.short	0x0380
        /*009e*/ 	.short	0x0020


	//----- nvinfo : EIATTR_SW_WAR
	.align		4
.L_53:
        /*00a0*/ 	.byte	0x04, 0x36
        /*00a2*/ 	.short	(.L_55 - .L_54)
.L_54:
        /*00a4*/ 	.word	0x00000008
.L_55:


//--------------------- .nv.callgraph             --------------------------
	.section	.nv.callgraph,"",@"SHT_CUDA_CALLGRAPH"
	.align	4
	.sectionentsize	8
	.align		4
        /*0000*/ 	.word	0x00000000
	.align		4
        /*0004*/ 	.word	0xffffffff
	.align		4
        /*0008*/ 	.word	0x00000000
	.align		4
        /*000c*/ 	.word	0xfffffffe
	.align		4
        /*0010*/ 	.word	0x00000000
	.align		4
        /*0014*/ 	.word	0xfffffffd
	.align		4
        /*0018*/ 	.word	0x00000000
	.align		4
        /*001c*/ 	.word	0xfffffffc


//--------------------- .text._Z13CosWaveKernelPfifffff --------------------------
	.section	.text._Z13CosWaveKernelPfifffff,"ax",@progbits
	.align	128
        .global         _Z13CosWaveKernelPfifffff
        .type           _Z13CosWaveKernelPfifffff,@function
        .size           _Z13CosWaveKernelPfifffff,(.L_x_2 - _Z13CosWaveKernelPfifffff)
        .other          _Z13CosWaveKernelPfifffff,@"STO_CUDA_ENTRY STV_DEFAULT"
_Z13CosWaveKernelPfifffff:
.text._Z13CosWaveKernelPfifffff:
[----:B------:R-:W-:Y:S01]  /*0000*/  LDC R1, c[0x0][0x37c] ;  /* 0x0000df00ff017b82 */ /* 0x000fe20000000800 */
[----:B------:R-:W-:Y:S05]  /*0010*/  EXIT ;  /* 0x000000000000794d */ /* 0x000fea0003800000 */
.L_x_0:
[----:B------:R-:W-:-:S00]  /*0020*/  BRA `(.L_x_0) ;  /* 0xfffffffc00fc7947 */ /* 0x000fc0000383ffff */
[----:B------:R-:W-:-:S00]  /*0030*/  NOP ;  /* 0x0000000000007918 */ /* 0x000fc00000000000 */
        /* <DEDUP_REMOVED lines=12> */
.L_x_2:


//--------------------- .text._Z13SinWaveKernelPfifffff --------------------------
	.section	.text._Z13SinWaveKernelPfifffff,"ax",@progbits
	.align	128
        .global         _Z13SinWaveKernelPfifffff
        .type           _Z13SinWaveKernelPfifffff,@function
        .size           _Z13SinWaveKernelPfifffff,(.L_x_3 - _Z13SinWaveKernelPfifffff)
        .other          _Z13SinWaveKernelPfifffff,@"STO_CUDA_ENTRY STV_DEFAULT"
_Z13SinWaveKernelPfifffff:
.text._Z13SinWaveKernelPfifffff:
[----:B------:R-:W-:Y:S01]  /*0000*/  LDC R1, c[0x0][0x37c] ;  /* 0x0000df00ff017b82 */ /* 0x000fe20000000800 */
[----:B------:R-:W-:Y:S05]  /*0010*/  EXIT ;  /* 0x000000000000794d */ /* 0x000fea0003800000 */
.L_x_1:
        /* <DEDUP_REMOVED lines=14> */
.L_x_3:


//--------------------- .nv.shared.reserved.0     --------------------------
	.section	.nv.shared.reserved.0,"aw",@nobits
	.weak		__nv_reservedSMEM_offset_0_alias
	.size		__nv_reservedSMEM_offset_0_alias, 0, 64
	.other		__nv_reservedSMEM_offset_0_alias,@"STO_CUDA_RESERVED_SHARED STV_DEFAULT"
__nv_reservedSMEM_offset_0_alias:
	.zero		0
	.zero		64


//--------------------- .nv.constant0._Z13CosWaveKernelPfifffff --------------------------
	.section	.nv.constant0._Z13CosWaveKernelPfifffff,"a",@progbits
	.sectionflags	@""
	.align	4
.nv.constant0._Z13CosWaveKernelPfifffff:
	.zero		928


//--------------------- .nv.constant0._Z13SinWaveKernelPfifffff --------------------------
	.section	.nv.constant0._Z13SinWaveKernelPfifffff,"a",@progbits
	.sectionflags	@""
	.align	4
.nv.constant0._Z13SinWaveKernelPfifffff:
	.zero		928


//--------------------- SYMBOLS --------------------------

	.type		.nv.reservedSmem.offset0,@object
	.size		.nv.reservedSmem.offset0,0x4
